	.headerflags	@"EF_CUDA_TEXMODE_UNIFIED EF_CUDA_64BIT_ADDRESS EF_CUDA_ACCELERATORS EF_CUDA_SM90 EF_CUDA_VIRTUAL_SM(EF_CUDA_SM90)"
	.elftype	@"ET_EXEC"


//--------------------- .nv.info                  --------------------------
	.section	.nv.info,"",@"SHT_CUDA_INFO"
	.align	4


	//----- nvinfo : EIATTR_REGCOUNT
	.align		4
        /*0000*/ 	.byte	0x04, 0x2f
        /*0002*/ 	.short	(.L_1 - .L_0)
	.align		4
.L_0:
        /*0004*/ 	.word	index@(triton_red_fused__to_copy_add_mul_sum_14)
        /*0008*/ 	.word	0x00000020


	//----- nvinfo : EIATTR_MIN_STACK_SIZE
	.align		4
.L_1:
        /*000c*/ 	.byte	0x04, 0x12
        /*000e*/ 	.short	(.L_3 - .L_2)
	.align		4
.L_2:
        /*0010*/ 	.word	index@(triton_red_fused__to_copy_add_mul_sum_14)
        /*0014*/ 	.word	0x00000000


	//----- nvinfo : EIATTR_FRAME_SIZE
	.align		4
.L_3:
        /*0018*/ 	.byte	0x04, 0x11
        /*001a*/ 	.short	(.L_5 - .L_4)
	.align		4
.L_4:
        /*001c*/ 	.word	index@(triton_red_fused__to_copy_add_mul_sum_14)
        /*0020*/ 	.word	0x00000000


	//----- nvinfo : EIATTR_MIN_STACK_SIZE
	.align		4
.L_5:
        /*0024*/ 	.byte	0x04, 0x12
        /*0026*/ 	.short	(.L_7 - .L_6)
	.align		4
.L_6:
        /*0028*/ 	.word	index@(triton_red_fused__to_copy_add_mul_sum_14)
        /*002c*/ 	.word	0x00000000
.L_7:


//--------------------- .nv.info.triton_red_fused__to_copy_add_mul_sum_14 --------------------------
	.section	.nv.info.triton_red_fused__to_copy_add_mul_sum_14,"",@"SHT_CUDA_INFO"
	.sectionflags	@""
	.align	4


	//----- nvinfo : EIATTR_CUDA_API_VERSION
	.align		4
        /*0000*/ 	.byte	0x04, 0x37
        /*0002*/ 	.short	(.L_9 - .L_8)
.L_8:
        /*0004*/ 	.word	0x0000007c


	//----- nvinfo : EIATTR_KPARAM_INFO
	.align		4
.L_9:
        /*0008*/ 	.byte	0x04, 0x17
        /*000a*/ 	.short	(.L_11 - .L_10)
.L_10:
        /*000c*/ 	.word	0x00000000
        /*0010*/ 	.short	0x000d
        /*0012*/ 	.short	0x0060
        /*0014*/ 	.byte	0x00, 0xf4, 0x21, 0x00


	//----- nvinfo : EIATTR_KPARAM_INFO
	.align		4
.L_11:
        /*0018*/ 	.byte	0x04, 0x17
        /*001a*/ 	.short	(.L_13 - .L_12)
.L_12:
        /*001c*/ 	.word	0x00000000
        /*0020*/ 	.short	0x000c
        /*0022*/ 	.short	0x005c
        /*0024*/ 	.byte	0x00, 0xf0, 0x11, 0x00


	//----- nvinfo : EIATTR_KPARAM_INFO
	.align		4
.L_13:
        /*0028*/ 	.byte	0x04, 0x17
        /*002a*/ 	.short	(.L_15 - .L_14)
.L_14:
        /*002c*/ 	.word	0x00000000
        /*0030*/ 	.short	0x000b
        /*0032*/ 	.short	0x0058
        /*0034*/ 	.byte	0x00, 0xf0, 0x11, 0x00


	//----- nvinfo : EIATTR_KPARAM_INFO
	.align		4
.L_15:
        /*0038*/ 	.byte	0x04, 0x17
        /*003a*/ 	.short	(.L_17 - .L_16)
.L_16:
        /*003c*/ 	.word	0x00000000
        /*0040*/ 	.short	0x000a
        /*0042*/ 	.short	0x0050
        /*0044*/ 	.byte	0x00, 0xf4, 0x21, 0x00


	//----- nvinfo : EIATTR_KPARAM_INFO
	.align		4
.L_17:
        /*0048*/ 	.byte	0x04, 0x17
        /*004a*/ 	.short	(.L_19 - .L_18)
.L_18:
        /*004c*/ 	.word	0x00000000
        /*0050*/ 	.short	0x0009
        /*0052*/ 	.short	0x0048
        /*0054*/ 	.byte	0x00, 0xf4, 0x21, 0x00


	//----- nvinfo : EIATTR_KPARAM_INFO
	.align		4
.L_19:
        /*0058*/ 	.byte	0x04, 0x17
        /*005a*/ 	.short	(.L_21 - .L_20)
.L_20:
        /*005c*/ 	.word	0x00000000
        /*0060*/ 	.short	0x0008
        /*0062*/ 	.short	0x0040
        /*0064*/ 	.byte	0x00, 0xf4, 0x21, 0x00


	//----- nvinfo : EIATTR_KPARAM_INFO
	.align		4
.L_21:
        /*0068*/ 	.byte	0x04, 0x17
        /*006a*/ 	.short	(.L_23 - .L_22)
.L_22:
        /*006c*/ 	.word	0x00000000
        /*0070*/ 	.short	0x0007
        /*0072*/ 	.short	0x0038
        /*0074*/ 	.byte	0x00, 0xf4, 0x21, 0x00


	//----- nvinfo : EIATTR_KPARAM_INFO
	.align		4
.L_23:
        /*0078*/ 	.byte	0x04, 0x17
        /*007a*/ 	.short	(.L_25 - .L_24)
.L_24:
        /*007c*/ 	.word	0x00000000
        /*0080*/ 	.short	0x0006
        /*0082*/ 	.short	0x0030
        /*0084*/ 	.byte	0x00, 0xf4, 0x21, 0x00


	//----- nvinfo : EIATTR_KPARAM_INFO
	.align		4
.L_25:
        /*0088*/ 	.byte	0x04, 0x17
        /*008a*/ 	.short	(.L_27 - .L_26)
.L_26:
        /*008c*/ 	.word	0x00000000
        /*0090*/ 	.short	0x0005
        /*0092*/ 	.short	0x0028
        /*0094*/ 	.byte	0x00, 0xf4, 0x21, 0x00


	//----- nvinfo : EIATTR_KPARAM_INFO
	.align		4
.L_27:
        /*0098*/ 	.byte	0x04, 0x17
        /*009a*/ 	.short	(.L_29 - .L_28)
.L_28:
        /*009c*/ 	.word	0x00000000
        /*00a0*/ 	.short	0x0004
        /*00a2*/ 	.short	0x0020
        /*00a4*/ 	.byte	0x00, 0xf4, 0x21, 0x00


	//----- nvinfo : EIATTR_KPARAM_INFO
	.align		4
.L_29:
        /*00a8*/ 	.byte	0x04, 0x17
        /*00aa*/ 	.short	(.L_31 - .L_30)
.L_30:
        /*00ac*/ 	.word	0x00000000
        /*00b0*/ 	.short	0x0003
        /*00b2*/ 	.short	0x0018
        /*00b4*/ 	.byte	0x00, 0xf4, 0x21, 0x00


	//----- nvinfo : EIATTR_KPARAM_INFO
	.align		4
.L_31:
        /*00b8*/ 	.byte	0x04, 0x17
        /*00ba*/ 	.short	(.L_33 - .L_32)
.L_32:
        /*00bc*/ 	.word	0x00000000
        /*00c0*/ 	.short	0x0002
        /*00c2*/ 	.short	0x0010
        /*00c4*/ 	.byte	0x00, 0xf4, 0x21, 0x00


	//----- nvinfo : EIATTR_KPARAM_INFO
	.align		4
.L_33:
        /*00c8*/ 	.byte	0x04, 0x17
        /*00ca*/ 	.short	(.L_35 - .L_34)
.L_34:
        /*00cc*/ 	.word	0x00000000
        /*00d0*/ 	.short	0x0001
        /*00d2*/ 	.short	0x0008
        /*00d4*/ 	.byte	0x00, 0xf4, 0x21, 0x00


	//----- nvinfo : EIATTR_KPARAM_INFO
	.align		4
.L_35:
        /*00d8*/ 	.byte	0x04, 0x17
        /*00da*/ 	.short	(.L_37 - .L_36)
.L_36:
        /*00dc*/ 	.word	0x00000000
        /*00e0*/ 	.short	0x0000
        /*00e2*/ 	.short	0x0000
        /*00e4*/ 	.byte	0x00, 0xf4, 0x21, 0x00


	//----- nvinfo : EIATTR_SPARSE_MMA_MASK
	.align		4
.L_37:
        /*00e8*/ 	.byte	0x03, 0x50
        /*00ea*/ 	.short	0x0000


	//----- nvinfo : EIATTR_MAXREG_COUNT
	.align		4
        /*00ec*/ 	.byte	0x03, 0x1b
        /*00ee*/ 	.short	0x00ff


	//----- nvinfo : EIATTR_COOP_GROUP_MASK_REGIDS
	.align		4
        /*00f0*/ 	.byte	0x04, 0x29
        /*00f2*/ 	.short	(.L_39 - .L_38)


	//   ....[0]....
.L_38:
        /*00f4*/ 	.word	0xffffffff


	//   ....[1]....
        /*00f8*/ 	.word	0xffffffff


	//   ....[2]....
        /*00fc*/ 	.word	0xffffffff


	//   ....[3]....
        /*0100*/ 	.word	0xffffffff


	//----- nvinfo : EIATTR_COOP_GROUP_INSTR_OFFSETS
	.align		4
.L_39:
        /*0104*/ 	.byte	0x04, 0x28
        /*0106*/ 	.short	(.L_41 - .L_40)


	//   ....[0]....
.L_40:
        /*0108*/ 	.word	0x000005b0


	//   ....[1]....
        /*010c*/ 	.word	0x000005d0


	//   ....[2]....
        /*0110*/ 	.word	0x00000670


	//   ....[3]....
        /*0114*/ 	.word	0x00000690


	//----- nvinfo : EIATTR_EXIT_INSTR_OFFSETS
	.align		4
.L_41:
        /*0118*/ 	.byte	0x04, 0x1c
        /*011a*/ 	.short	(.L_43 - .L_42)


	//   ....[0]....
.L_42:
        /*011c*/ 	.word	0x00000740


	//   ....[1]....
        /*0120*/ 	.word	0x00000770


	//----- nvinfo : EIATTR_REQNTID
	.align		4
.L_43:
        /*0124*/ 	.byte	0x04, 0x10
        /*0126*/ 	.short	(.L_45 - .L_44)
.L_44:
        /*0128*/ 	.word	0x00000100
        /*012c*/ 	.word	0x00000001
        /*0130*/ 	.word	0x00000001


	//----- nvinfo : EIATTR_CBANK_PARAM_SIZE
	.align		4
.L_45:
        /*0134*/ 	.byte	0x03, 0x19
        /*0136*/ 	.short	0x0068


	//----- nvinfo : EIATTR_PARAM_CBANK
	.align		4
        /*0138*/ 	.byte	0x04, 0x0a
        /*013a*/ 	.short	(.L_47 - .L_46)
	.align		4
.L_46:
        /*013c*/ 	.word	index@(.nv.constant0.triton_red_fused__to_copy_add_mul_sum_14)
        /*0140*/ 	.short	0x0210
        /*0142*/ 	.short	0x0068


	//----- nvinfo : EIATTR_SW_WAR
	.align		4
.L_47:
        /*0144*/ 	.byte	0x04, 0x36
        /*0146*/ 	.short	(.L_49 - .L_48)
.L_48:
        /*0148*/ 	.word	0x00000008
.L_49:


//--------------------- .nv.callgraph             --------------------------
	.section	.nv.callgraph,"",@"SHT_CUDA_CALLGRAPH"
	.align	4
	.sectionentsize	8
	.align		4
        /*0000*/ 	.word	0x00000000
	.align		4
        /*0004*/ 	.word	0xffffffff
	.align		4
        /*0008*/ 	.word	0x00000000
	.align		4
        /*000c*/ 	.word	0xfffffffe
	.align		4
        /*0010*/ 	.word	0x00000000
	.align		4
        /*0014*/ 	.word	0xfffffffd
	.align		4
        /*0018*/ 	.word	0x00000000
	.align		4
        /*001c*/ 	.word	0xfffffffc


//--------------------- .text.triton_red_fused__to_copy_add_mul_sum_14 --------------------------
	.section	.text.triton_red_fused__to_copy_add_mul_sum_14,"ax",@progbits
	.sectionflags	@"SHF_BARRIERS=1"
	.align	128
        .global         triton_red_fused__to_copy_add_mul_sum_14
        .type           triton_red_fused__to_copy_add_mul_sum_14,@function
        .size           triton_red_fused__to_copy_add_mul_sum_14,(.L_x_3 - triton_red_fused__to_copy_add_mul_sum_14)
        .other          triton_red_fused__to_copy_add_mul_sum_14,@"STO_CUDA_ENTRY STV_DEFAULT"
triton_red_fused__to_copy_add_mul_sum_14:
.text.triton_red_fused__to_copy_add_mul_sum_14:
[----:B------:R-:W0:Y:S02]  /*0000*/  LDC R1, c[0x0][0x28] ;  /* 0x00000a00ff017b82 */ /* 0x000e240000000800 */
[----:B------:R-:W1:Y:S01]  /*0010*/  LDC R2, c[0x0][0x26c] ;  /* 0x00009b00ff027b82 */ /* 0x000e620000000800 */
[----:B------:R-:W2:Y:S01]  /*0020*/  S2R R0, SR_TID.X ;  /* 0x0000000000007919 */ /* 0x000ea20000002100 */
[----:B------:R-:W-:Y:S01]  /*0030*/  ULDC.64 UR6, c[0x0][0x208] ;  /* 0x0000820000067ab9 */ /* 0x000fe20000000a00 */
[----:B------:R-:W-:Y:S01]  /*0040*/  HFMA2.MMA R5, -RZ, RZ, 0, 0 ;  /* 0x00000000ff057435 */ /* 0x000fe200000001ff */
[----:B------:R-:W-:Y:S01]  /*0050*/  MOV R8, RZ ;  /* 0x000000ff00087202 */ /* 0x000fe20000000f00 */
[----:B------:R-:W3:Y:S01]  /*0060*/  S2R R6, SR_CTAID.X ;  /* 0x0000000000067919 */ /* 0x000ee20000002500 */
[----:B-1----:R-:W-:Y:S02]  /*0070*/  ISETP.GE.AND P0, PT, R2, 0x1, PT ;  /* 0x000000010200780c */ /* 0x002fe40003f06270 */
[----:B--2---:R-:W-:Y:S02]  /*0080*/  SHF.R.U32.HI R3, RZ, 0x6, R0 ;  /* 0x00000006ff037819 */ /* 0x004fe40000011600 */
[----:B------:R-:W-:-:S02]  /*0090*/  LOP3.LUT R2, R0, 0x3f, RZ, 0xc0, !PT ;  /* 0x0000003f00027812 */ /* 0x000fc400078ec0ff */
[----:B---3--:R-:W-:Y:S02]  /*00a0*/  SHF.L.U32 R6, R6, 0x6, RZ ;  /* 0x0000000606067819 */ /* 0x008fe400000006ff */
[----:B------:R-:W-:Y:S02]  /*00b0*/  SGXT.U32 R3, R3, 0x2 ;  /* 0x000000020303781a */ /* 0x000fe40000000000 */
[----:B------:R-:W-:-:S03]  /*00c0*/  LOP3.LUT R4, R6, 0x3f, R0, 0xf8, !PT ;  /* 0x0000003f06047812 */ /* 0x000fc600078ef800 */
[----:B------:R-:W-:Y:S05]  /*00d0*/  @!P0 BRA `(.L_x_0) ;  /* 0x0000000400008947 */ /* 0x000fea0003800000 */
[----:B------:R-:W1:Y:S01]  /*00e0*/  LDC R5, c[0x0][0x26c] ;  /* 0x00009b00ff057b82 */ /* 0x000e620000000800 */
[----:B------:R-:W-:Y:S01]  /*00f0*/  IMAD R7, R3, 0x1000, R6 ;  /* 0x0000100003077824 */ /* 0x000fe200078e0206 */
[----:B------:R-:W-:Y:S01]  /*0100*/  MOV R8, RZ ;  /* 0x000000ff00087202 */ /* 0x000fe20000000f00 */
[----:B------:R-:W-:Y:S01]  /*0110*/  UMOV UR4, URZ ;  /* 0x0000003f00047c82 */ /* 0x000fe20008000000 */
[----:B------:R-:W-:Y:S01]  /*0120*/  MOV R6, RZ ;  /* 0x000000ff00067202 */ /* 0x000fe20000000f00 */
[----:B------:R-:W-:-:S03]  /*0130*/  IMAD.IADD R7, R2, 0x1, R7 ;  /* 0x0000000102077824 */ /* 0x000fc600078e0207 */
[----:B------:R-:W1:Y:S08]  /*0140*/  LDC.64 R10, c[0x0][0x210] ;  /* 0x00008400ff0a7b82 */ /* 0x000e700000000a00 */
[----:B------:R-:W3:Y:S08]  /*0150*/  LDC.64 R12, c[0x0][0x218] ;  /* 0x00008600ff0c7b82 */ /* 0x000ef00000000a00 */
[----:B------:R-:W4:Y:S08]  /*0160*/  LDC.64 R14, c[0x0][0x220] ;  /* 0x00008800ff0e7b82 */ /* 0x000f300000000a00 */
[----:B-1----:R-:W0:Y:S02]  /*0170*/  LDC.64 R16, c[0x0][0x228] ;  /* 0x00008a00ff107b82 */ /* 0x002e240000000a00 */
.L_x_1:
[----:B------:R-:W-:Y:S01]  /*0180*/  IADD3 R28, R3, UR4, RZ ;  /* 0x00000004031c7c10 */ /* 0x000fe2000fffe0ff */
[----:B------:R-:W-:Y:S01]  /*0190*/  IMAD.WIDE R20, R7, 0x2, R10 ;  /* 0x0000000207147825 */ /* 0x000fe200078e020a */
[----:B------:R-:W-:Y:S01]  /*01a0*/  PRMT R9, RZ, 0x7610, R9 ;  /* 0x00007610ff097816 */ /* 0x000fe20000000009 */
[----:B------:R-:W1:Y:S01]  /*01b0*/  LDC.64 R18, c[0x0][0x238] ;  /* 0x00008e00ff127b82 */ /* 0x000e620000000a00 */
[----:B------:R-:W-:Y:S02]  /*01c0*/  ISETP.GE.AND P1, PT, R28, R5, PT ;  /* 0x000000051c00720c */ /* 0x000fe40003f26270 */
[----:B------:R-:W-:Y:S02]  /*01d0*/  PRMT R22, RZ, 0x7610, R22 ;  /* 0x00007610ff167816 */ /* 0x000fe40000000016 */
[----:B------:R-:W-:-:S03]  /*01e0*/  PRMT R24, RZ, 0x7610, R24 ;  /* 0x00007610ff187816 */ /* 0x000fc60000000018 */
[----:B------:R-:W2:Y:S06]  /*01f0*/  LDC.64 R26, c[0x0][0x230] ;  /* 0x00008c00ff1a7b82 */ /* 0x000eac0000000a00 */
[----:B----4-:R4:W5:Y:S01]  /*0200*/  @!P1 LDG.E.EF.U16 R9, desc[UR6][R20.64] ;  /* 0x0000000614099981 */ /* 0x010962000c0e1500 */
[----:B------:R-:W-:Y:S01]  /*0210*/  HFMA2.MMA R23, -RZ, RZ, 0, 0 ;  /* 0x00000000ff177435 */ /* 0x000fe200000001ff */
[----:B---34-:R-:W-:-:S05]  /*0220*/  IMAD.WIDE R20, R7, 0x2, R12 ;  /* 0x0000000207147825 */ /* 0x018fca00078e020c */
[----:B------:R3:W4:Y:S01]  /*0230*/  @!P1 LDG.E.EF.U16 R22, desc[UR6][R20.64] ;  /* 0x0000000614169981 */ /* 0x000722000c0e1500 */
[----:B------:R-:W-:Y:S01]  /*0240*/  PRMT R25, RZ, 0x7610, R25 ;  /* 0x00007610ff197816 */ /* 0x000fe20000000019 */
[----:B--2---:R-:W-:-:S05]  /*0250*/  IMAD.WIDE R26, R28, 0x4, R26 ;  /* 0x000000041c1a7825 */ /* 0x004fca00078e021a */
[----:B------:R-:W2:Y:S01]  /*0260*/  @!P1 LDG.E.EL R23, desc[UR6][R26.64] ;  /* 0x000000061a179981 */ /* 0x000ea2000c2e1900 */
[----:B---3--:R-:W-:-:S05]  /*0270*/  IMAD.WIDE R20, R7, 0x2, R14 ;  /* 0x0000000207147825 */ /* 0x008fca00078e020e */
[----:B------:R3:W2:Y:S02]  /*0280*/  @!P1 LDG.E.EF.U16 R24, desc[UR6][R20.64] ;  /* 0x0000000614189981 */ /* 0x0006a4000c0e1500 */
[----:B0--3--:R-:W-:-:S05]  /*0290*/  IMAD.WIDE R20, R7, 0x2, R16 ;  /* 0x0000000207147825 */ /* 0x009fca00078e0210 */
[----:B------:R1:W3:Y:S02]  /*02a0*/  @!P1 LDG.E.EF.U16 R25, desc[UR6][R20.64] ;  /* 0x0000000614199981 */ /* 0x0002e4000c0e1500 */
[----:B-1----:R-:W-:Y:S02]  /*02b0*/  IMAD.WIDE R20, R7, 0x2, R18 ;  /* 0x0000000207147825 */ /* 0x002fe400078e0212 */
[----:B------:R-:W0:Y:S01]  /*02c0*/  LDC.64 R18, c[0x0][0x240] ;  /* 0x00009000ff127b82 */ /* 0x000e220000000a00 */
[----:B------:R-:W-:Y:S02]  /*02d0*/  PRMT R26, RZ, 0x7610, R26 ;  /* 0x00007610ff1a7816 */ /* 0x000fe4000000001a */
[----:B------:R-:W-:-:S04]  /*02e0*/  PRMT R27, RZ, 0x7610, R27 ;  /* 0x00007610ff1b7816 */ /* 0x000fc8000000001b */
[----:B------:R1:W2:Y:S02]  /*02f0*/  @!P1 LDG.E.EF.U16 R26, desc[UR6][R20.64] ;  /* 0x00000006141a9981 */ /* 0x0002a4000c0e1500 */
[----:B-1----:R-:W1:Y:S01]  /*0300*/  LDC.64 R20, c[0x0][0x250] ;  /* 0x00009400ff147b82 */ /* 0x002e620000000a00 */
[----:B0-----:R-:W-:-:S05]  /*0310*/  IMAD.WIDE R18, R7, 0x2, R18 ;  /* 0x0000000207127825 */ /* 0x001fca00078e0212 */
[----:B------:R0:W3:Y:S02]  /*0320*/  @!P1 LDG.E.EF.U16 R27, desc[UR6][R18.64] ;  /* 0x00000006121b9981 */ /* 0x0000e4000c0e1500 */
[----:B0-----:R-:W0:Y:S01]  /*0330*/  LDC.64 R18, c[0x0][0x248] ;  /* 0x00009200ff127b82 */ /* 0x001e220000000a00 */
[----:B-1----:R-:W-:Y:S01]  /*0340*/  IMAD.WIDE R20, R28, 0x4, R20 ;  /* 0x000000041c147825 */ /* 0x002fe200078e0214 */
[----:B------:R-:W-:-:S06]  /*0350*/  MOV R28, RZ ;  /* 0x000000ff001c7202 */ /* 0x000fcc0000000f00 */
[----:B------:R-:W4:Y:S01]  /*0360*/  @!P1 LDG.E.EL R28, desc[UR6][R20.64] ;  /* 0x00000006141c9981 */ /* 0x000f22000c2e1900 */
[----:B0-----:R-:W-:-:S04]  /*0370*/  IMAD.WIDE R18, R7, 0x2, R18 ;  /* 0x0000000207127825 */ /* 0x001fc800078e0212 */
[----:B--2---:R-:W-:Y:S02]  /*0380*/  HADD2.F32 R26, -RZ, R26.H0_H0 ;  /* 0x2000001aff1a7230 */ /* 0x004fe40000004100 */
[----:B---3--:R-:W-:-:S05]  /*0390*/  HADD2.F32 R27, -RZ, R27.H0_H0 ;  /* 0x2000001bff1b7230 */ /* 0x008fca0000004100 */
[--C-:B------:R-:W-:Y:S01]  /*03a0*/  FADD R26, R26, R27.reuse ;  /* 0x0000001b1a1a7221 */ /* 0x100fe20000000000 */
[----:B------:R-:W-:-:S06]  /*03b0*/  PRMT R27, RZ, 0x7610, R27 ;  /* 0x00007610ff1b7816 */ /* 0x000fcc000000001b */
[----:B------:R-:W2:Y:S01]  /*03c0*/  @!P1 LDG.E.EF.U16 R27, desc[UR6][R18.64] ;  /* 0x00000006121b9981 */ /* 0x000ea2000c0e1500 */
[----:B------:R-:W-:Y:S01]  /*03d0*/  UIADD3 UR4, UR4, 0x4, URZ ;  /* 0x0000000404047890 */ /* 0x000fe2000fffe03f */
[----:B------:R-:W-:Y:S02]  /*03e0*/  HADD2.F32 R29, -RZ, R24.H0_H0 ;  /* 0x20000018ff1d7230 */ /* 0x000fe40000004100 */
[----:B------:R-:W-:-:S03]  /*03f0*/  HADD2.F32 R24, -RZ, R25.H0_H0 ;  /* 0x20000019ff187230 */ /* 0x000fc60000004100 */
[----:B------:R-:W-:Y:S01]  /*0400*/  ISETP.LE.AND P0, PT, R5, UR4, PT ;  /* 0x0000000405007c0c */ /* 0x000fe2000bf03270 */
[----:B-----5:R-:W-:Y:S02]  /*0410*/  HADD2.F32 R9, -RZ, R9.H0_H0 ;  /* 0x20000009ff097230 */ /* 0x020fe40000004100 */
[C---:B------:R-:W-:Y:S01]  /*0420*/  FADD R24, R29.reuse, R24 ;  /* 0x000000181d187221 */ /* 0x040fe20000000000 */
[----:B----4-:R-:W-:Y:S02]  /*0430*/  HADD2.F32 R22, -RZ, R22.H0_H0 ;  /* 0x20000016ff167230 */ /* 0x010fe40000004100 */
[----:B------:R-:W-:Y:S01]  /*0440*/  FMUL R28, R29, R28 ;  /* 0x0000001c1d1c7220 */ /* 0x000fe20000400000 */
[----:B------:R-:W-:Y:S02]  /*0450*/  FMUL R23, R24, R23 ;  /* 0x0000001718177220 */ /* 0x000fe40000400000 */
[----:B------:R-:W-:Y:S01]  /*0460*/  FADD R9, R9, R22 ;  /* 0x0000001609097221 */ /* 0x000fe20000000000 */
[----:B------:R-:W-:-:S03]  /*0470*/  VIADD R7, R7, 0x4000 ;  /* 0x0000400007077836 */ /* 0x000fc60000000000 */
[----:B------:R-:W-:Y:S01]  /*0480*/  @!P1 FFMA R6, R9, R23, R6 ;  /* 0x0000001709069223 */ /* 0x000fe20000000006 */
[----:B--2---:R-:W-:-:S05]  /*0490*/  HADD2.F32 R27, -RZ, R27.H0_H0 ;  /* 0x2000001bff1b7230 */ /* 0x004fca0000004100 */
[----:B------:R-:W-:-:S04]  /*04a0*/  FADD R19, R27, R26 ;  /* 0x0000001a1b137221 */ /* 0x000fc80000000000 */
[----:B------:R-:W-:Y:S01]  /*04b0*/  @!P1 FFMA R8, R19, R28, R8 ;  /* 0x0000001c13089223 */ /* 0x000fe20000000008 */
[----:B------:R-:W-:Y:S06]  /*04c0*/  @!P0 BRA `(.L_x_1) ;  /* 0xfffffffc002c8947 */ /* 0x000fec000383ffff */
[----:B------:R-:W-:-:S07]  /*04d0*/  MOV R5, R6 ;  /* 0x0000000600057202 */ /* 0x000fce0000000f00 */
.L_x_0:
[----:B------:R-:W1:Y:S01]  /*04e0*/  S2UR UR5, SR_CgaCtaId ;  /* 0x00000000000579c3 */ /* 0x000e620000008800 */
[----:B------:R-:W-:Y:S01]  /*04f0*/  UMOV UR4, 0x400 ;  /* 0x0000040000047882 */ /* 0x000fe20000000000 */
[----:B------:R-:W-:Y:S02]  /*0500*/  SHF.L.U32 R3, R3, 0x2, RZ ;  /* 0x0000000203037819 */ /* 0x000fe400000006ff */
[----:B------:R-:W-:Y:S02]  /*0510*/  SHF.L.U32 R10, R2, 0x4, RZ ;  /* 0x00000004020a7819 */ /* 0x000fe400000006ff */
[----:B------:R-:W-:Y:S02]  /*0520*/  ISETP.GE.AND P1, PT, R0, 0x100, PT ;  /* 0x000001000000780c */ /* 0x000fe40003f26270 */
[----:B------:R-:W-:Y:S02]  /*0530*/  LOP3.LUT R6, R10, R3, RZ, 0xfc, !PT ;  /* 0x000000030a067212 */ /* 0x000fe400078efcff */
[----:B------:R-:W-:-:S04]  /*0540*/  LOP3.LUT P0, RZ, R0, 0x3, RZ, 0xc0, !PT ;  /* 0x0000000300ff7812 */ /* 0x000fc8000780c0ff */
[----:B------:R-:W-:Y:S01]  /*0550*/  ISETP.LT.AND P0, PT, R0, 0x100, !P0 ;  /* 0x000001000000780c */ /* 0x000fe20004701270 */
[----:B-1----:R-:W-:-:S06]  /*0560*/  UPRMT UR4, UR5, 0x654, UR4 ;  /* 0x0000065405047896 */ /* 0x002fcc0008000004 */
[----:B------:R-:W-:-:S03]  /*0570*/  LEA R9, R0, UR4, 0x2 ;  /* 0x0000000400097c11 */ /* 0x000fc6000f8e10ff */
[----:B------:R-:W-:Y:S01]  /*0580*/  STS [R6+UR4], R5 ;  /* 0x0000000506007988 */ /* 0x000fe20008000804 */
[----:B------:R-:W-:Y:S06]  /*0590*/  BAR.SYNC.DEFER_BLOCKING 0x0 ;  /* 0x0000000000007b1d */ /* 0x000fec0000010000 */
[----:B------:R-:W1:Y:S04]  /*05a0*/  @!P1 LDS R2, [R9] ;  /* 0x0000000009029984 */ /* 0x000e680000000800 */
[----:B-1----:R-:W1:Y:S02]  /*05b0*/  SHFL.BFLY PT, R3, R2, 0x2, 0x1f ;  /* 0x0c401f0002037f89 */ /* 0x002e6400000e0000 */
[----:B-1----:R-:W-:-:S05]  /*05c0*/  FADD R3, R2, R3 ;  /* 0x0000000302037221 */ /* 0x002fca0000000000 */
[----:B------:R-:W1:Y:S02]  /*05d0*/  SHFL.BFLY PT, R12, R3, 0x1, 0x1f ;  /* 0x0c201f00030c7f89 */ /* 0x000e6400000e0000 */
[----:B-1----:R-:W-:-:S05]  /*05e0*/  FADD R12, R3, R12 ;  /* 0x0000000c030c7221 */ /* 0x002fca0000000000 */
[----:B------:R-:W-:Y:S01]  /*05f0*/  @P0 STS [R9], R12 ;  /* 0x0000000c09000388 */ /* 0x000fe20000000800 */
[----:B------:R-:W-:Y:S06]  /*0600*/  BAR.SYNC.DEFER_BLOCKING 0x0 ;  /* 0x0000000000007b1d */ /* 0x000fec0000010000 */
[----:B------:R-:W-:Y:S02]  /*0610*/  LDS R5, [R10+UR4] ;  /* 0x000000040a057984 */ /* 0x000fe40008000800 */
[----:B------:R-:W-:Y:S06]  /*0620*/  BAR.SYNC.DEFER_BLOCKING 0x0 ;  /* 0x0000000000007b1d */ /* 0x000fec0000010000 */
[----:B------:R1:W-:Y:S02]  /*0630*/  STS [R6+UR4], R8 ;  /* 0x0000000806007988 */ /* 0x0003e40008000804 */
[----:B------:R-:W-:Y:S08]  /*0640*/  BAR.SYNC.DEFER_BLOCKING 0x0 ;  /* 0x0000000000007b1d */ /* 0x000ff00000010000 */
[----:B-1----:R-:W1:Y:S01]  /*0650*/  LDC.64 R6, c[0x0][0x260] ;  /* 0x00009800ff067b82 */ /* 0x002e620000000a00 */
[----:B------:R-:W2:Y:S04]  /*0660*/  @!P1 LDS R11, [R9] ;  /* 0x00000000090b9984 */ /* 0x000ea80000000800 */
[----:B--2---:R-:W2:Y:S02]  /*0670*/  SHFL.BFLY PT, R2, R11, 0x2, 0x1f ;  /* 0x0c401f000b027f89 */ /* 0x004ea400000e0000 */
[----:B--2---:R-:W-:-:S05]  /*0680*/  FADD R13, R11, R2 ;  /* 0x000000020b0d7221 */ /* 0x004fca0000000000 */
[----:B------:R-:W2:Y:S02]  /*0690*/  SHFL.BFLY PT, R2, R13, 0x1, 0x1f ;  /* 0x0c201f000d027f89 */ /* 0x000ea400000e0000 */
[----:B--2---:R-:W-:Y:S02]  /*06a0*/  FADD R14, R13, R2 ;  /* 0x000000020d0e7221 */ /* 0x004fe40000000000 */
[----:B------:R-:W2:Y:S03]  /*06b0*/  LDC.64 R2, c[0x0][0x258] ;  /* 0x00009600ff027b82 */ /* 0x000ea60000000a00 */
[----:B------:R-:W-:Y:S05]  /*06c0*/  @P0 STS [R9], R14 ;  /* 0x0000000e09000388 */ /* 0x000fea0000000800 */
[----:B------:R-:W-:Y:S01]  /*06d0*/  BAR.SYNC.DEFER_BLOCKING 0x0 ;  /* 0x0000000000007b1d */ /* 0x000fe20000010000 */
[----:B------:R-:W-:Y:S01]  /*06e0*/  LOP3.LUT P0, RZ, R0, 0xc0, RZ, 0xc0, !PT ;  /* 0x000000c000ff7812 */ /* 0x000fe2000780c0ff */
[----:B--2---:R-:W-:-:S04]  /*06f0*/  IMAD.WIDE R2, R4, 0x2, R2 ;  /* 0x0000000204027825 */ /* 0x004fc800078e0202 */
[----:B------:R-:W2:Y:S02]  /*0700*/  LDS R10, [R10+UR4] ;  /* 0x000000040a0a7984 */ /* 0x000ea40008000800 */
[----:B--2---:R-:W-:Y:S01]  /*0710*/  F2FP.F16.F32.PACK_AB R0, R10, R5 ;  /* 0x000000050a00723e */ /* 0x004fe200000000ff */
[----:B-1----:R-:W-:-:S05]  /*0720*/  IMAD.WIDE R4, R4, 0x2, R6 ;  /* 0x0000000204047825 */ /* 0x002fca00078e0206 */
[----:B------:R1:W-:Y:S01]  /*0730*/  @!P0 STG.E.U16 desc[UR6][R2.64], R0 ;  /* 0x0000000002008986 */ /* 0x0003e2000c101506 */
[----:B------:R-:W-:Y:S05]  /*0740*/  @P0 EXIT ;  /* 0x000000000000094d */ /* 0x000fea0003800000 */
[----:B-1----:R-:W-:-:S05]  /*0750*/  PRMT R2, R0, 0x7632, R2 ;  /* 0x0000763200027816 */ /* 0x002fca0000000002 */
[----:B------:R-:W-:Y:S01]  /*0760*/  STG.E.U16 desc[UR6][R4.64], R2 ;  /* 0x0000000204007986 */ /* 0x000fe2000c101506 */
[----:B------:R-:W-:Y:S05]  /*0770*/  EXIT ;  /* 0x000000000000794d */ /* 0x000fea0003800000 */
.L_x_2:
[----:B------:R-:W-:-:S00]  /*0780*/  BRA `(.L_x_2) ;  /* 0xfffffffc00fc7947 */ /* 0x000fc0000383ffff */
[----:B------:R-:W-:-:S00]  /*0790*/  NOP ;  /* 0x0000000000007918 */ /* 0x000fc00000000000 */
        /* <DEDUP_REMOVED lines=14> */
.L_x_3:


//--------------------- .nv.shared.triton_red_fused__to_copy_add_mul_sum_14 --------------------------
	.section	.nv.shared.triton_red_fused__to_copy_add_mul_sum_14,"aw",@nobits
	.sectionflags	@""
	.align	16
	.zero		1024


//--------------------- .nv.constant0.triton_red_fused__to_copy_add_mul_sum_14 --------------------------
	.section	.nv.constant0.triton_red_fused__to_copy_add_mul_sum_14,"a",@progbits
	.sectionflags	@""
	.align	4
.nv.constant0.triton_red_fused__to_copy_add_mul_sum_14:
	.zero		632
